//
// Generated by NVIDIA NVVM Compiler
//
// Compiler Build ID: CL-36424714
// Cuda compilation tools, release 13.0, V13.0.88
// Based on NVVM 20.0.0
//

.version 9.0
.target sm_100
.address_size 64

	// .globl	_Z9transposePfS_

.visible .entry _Z9transposePfS_(
	.param .u64 .ptr .align 1 _Z9transposePfS__param_0,
	.param .u64 .ptr .align 1 _Z9transposePfS__param_1
)
{
	.reg .b32 	%r<11>;
	.reg .b32 	%f<2>;
	.reg .b64 	%rd<15>;

	ld.param.u64 	%rd1, [_Z9transposePfS__param_0];
	ld.param.u64 	%rd2, [_Z9transposePfS__param_1];
	cvta.to.global.u64 	%rd3, %rd2;
	cvta.to.global.u64 	%rd4, %rd1;
	mov.u32 	%r1, %ctaid.x;
	mov.u32 	%r2, %ntid.x;
	mov.u32 	%r3, %tid.x;
	mad.lo.s32 	%r4, %r1, %r2, %r3;
	cvt.u64.u32 	%rd5, %r4;
	mov.u32 	%r5, %ctaid.y;
	mov.u32 	%r6, %ntid.y;
	mov.u32 	%r7, %tid.y;
	mad.lo.s32 	%r8, %r5, %r6, %r7;
	cvt.u64.u32 	%rd6, %r8;
	mov.u32 	%r9, %nctaid.x;
	mul.lo.s32 	%r10, %r9, %r2;
	mul.wide.u32 	%rd7, %r4, %r10;
	add.s64 	%rd8, %rd7, %rd6;
	shl.b64 	%rd9, %rd8, 2;
	add.s64 	%rd10, %rd4, %rd9;
	ld.global.f32 	%f1, [%rd10];
	mul.wide.u32 	%rd11, %r8, %r10;
	add.s64 	%rd12, %rd11, %rd5;
	shl.b64 	%rd13, %rd12, 2;
	add.s64 	%rd14, %rd3, %rd13;
	st.global.f32 	[%rd14], %f1;
	ret;

}
	// .globl	_Z5saxpyPfS_f
.visible .entry _Z5saxpyPfS_f(
	.param .u64 .ptr .align 1 _Z5saxpyPfS_f_param_0,
	.param .u64 .ptr .align 1 _Z5saxpyPfS_f_param_1,
	.param .f32 _Z5saxpyPfS_f_param_2
)
{
	.reg .b32 	%r<5>;
	.reg .b32 	%f<5>;
	.reg .b64 	%rd<8>;

	ld.param.u64 	%rd1, [_Z5saxpyPfS_f_param_0];
	ld.param.u64 	%rd2, [_Z5saxpyPfS_f_param_1];
	ld.param.f32 	%f1, [_Z5saxpyPfS_f_param_2];
	cvta.to.global.u64 	%rd3, %rd2;
	cvta.to.global.u64 	%rd4, %rd1;
	mov.u32 	%r1, %ctaid.x;
	mov.u32 	%r2, %ntid.x;
	mov.u32 	%r3, %tid.x;
	mad.lo.s32 	%r4, %r1, %r2, %r3;
	mul.wide.u32 	%rd5, %r4, 4;
	add.s64 	%rd6, %rd4, %rd5;
	ld.global.f32 	%f2, [%rd6];
	add.s64 	%rd7, %rd3, %rd5;
	ld.global.f32 	%f3, [%rd7];
	fma.rn.f32 	%f4, %f1, %f2, %f3;
	st.global.f32 	[%rd6], %f4;
	ret;

}


// ===== COMPILED SASS (sm_100) =====

	.target	sm_100

	.elftype	@"ET_EXEC"


//--------------------- .note.nv.tkinfo           --------------------------
	.section	.note.nv.tkinfo,"",@"SHT_NOTE"
	.sectionflags	@"SHF_NOTE_NV_TKINFO"
	.tkinfo
        /*0018*/ 	.word	0x00000002
        /*0030*/ 	.string	""
        /*0030*/ 	.string	"ptxas"
        /*0030*/ 	.string	"Cuda compilation tools, release 13.0, V13.0.88"
        /*0030*/ 	.string	"Build cuda_13.0.r13.0/compiler.36424714_0"
        /*0030*/ 	.string	"-arch sm_100 -m 64 "



//--------------------- .note.nv.cuinfo           --------------------------
	.section	.note.nv.cuinfo,"",@"SHT_NOTE"
	.sectionflags	@"SHF_NOTE_NV_CUINFO"
        /*0018*/ 	.short	0x0002
        /*001a*/ 	.short	0x0064
        /*001c*/ 	.short	0x0082
	.zero		2


//--------------------- .nv.info                  --------------------------
	.section	.nv.info,"",@"SHT_CUDA_INFO"
	.align	4


	//----- nvinfo : EIATTR_REGCOUNT
	.align		4
        /*0000*/ 	.byte	0x04, 0x2f
        /*0002*/ 	.short	(.L_1 - .L_0)
	.align		4
.L_0:
        /*0004*/ 	.word	index@(_Z9transposePfS_)
        /*0008*/ 	.word	0x0000000e


	//----- nvinfo : EIATTR_FRAME_SIZE
	.align		4
.L_1:
        /*000c*/ 	.byte	0x04, 0x11
        /*000e*/ 	.short	(.L_3 - .L_2)
	.align		4
.L_2:
        /*0010*/ 	.word	index@(_Z9transposePfS_)
        /*0014*/ 	.word	0x00000000


	//----- nvinfo : EIATTR_REGCOUNT
	.align		4
.L_3:
        /*0018*/ 	.byte	0x04, 0x2f
        /*001a*/ 	.short	(.L_5 - .L_4)
	.align		4
.L_4:
        /*001c*/ 	.word	index@(_Z5saxpyPfS_f)
        /*0020*/ 	.word	0x0000000a


	//----- nvinfo : EIATTR_FRAME_SIZE
	.align		4
.L_5:
        /*0024*/ 	.byte	0x04, 0x11
        /*0026*/ 	.short	(.L_7 - .L_6)
	.align		4
.L_6:
        /*0028*/ 	.word	index@(_Z5saxpyPfS_f)
        /*002c*/ 	.word	0x00000000


	//----- nvinfo : EIATTR_MIN_STACK_SIZE
	.align		4
.L_7:
        /*0030*/ 	.byte	0x04, 0x12
        /*0032*/ 	.short	(.L_9 - .L_8)
	.align		4
.L_8:
        /*0034*/ 	.word	index@(_Z5saxpyPfS_f)
        /*0038*/ 	.word	0x00000000


	//----- nvinfo : EIATTR_MIN_STACK_SIZE
	.align		4
.L_9:
        /*003c*/ 	.byte	0x04, 0x12
        /*003e*/ 	.short	(.L_11 - .L_10)
	.align		4
.L_10:
        /*0040*/ 	.word	index@(_Z9transposePfS_)
        /*0044*/ 	.word	0x00000000
.L_11:


//--------------------- .nv.compat                --------------------------
	.section	.nv.compat,"",@"SHT_CUDA_COMPAT_INFO"
	.align	4
        /*0000*/ 	.byte	0x02, 0x09, 0x00, 0x00, 0x02, 0x02, 0x01, 0x00, 0x02, 0x05, 0x05, 0x00, 0x03, 0x07, 0x01, 0x01
        /*0010*/ 	.byte	0x02, 0x03, 0x00, 0x00, 0x02, 0x06, 0x01, 0x00, 0x04, 0x0b, 0x08, 0x00, 0x09, 0x00, 0x00, 0x00
        /*0020*/ 	.byte	0x00, 0x00, 0x00, 0x00


//--------------------- .nv.info._Z5saxpyPfS_f    --------------------------
	.section	.nv.info._Z5saxpyPfS_f,"",@"SHT_CUDA_INFO"
	.sectionflags	@""
	.align	4


	//----- nvinfo : EIATTR_CUDA_API_VERSION
	.align		4
        /*0000*/ 	.byte	0x04, 0x37
        /*0002*/ 	.short	(.L_13 - .L_12)
.L_12:
        /*0004*/ 	.word	0x00000082


	//----- nvinfo : EIATTR_KPARAM_INFO
	.align		4
.L_13:
        /*0008*/ 	.byte	0x04, 0x17
        /*000a*/ 	.short	(.L_15 - .L_14)
.L_14:
        /*000c*/ 	.word	0x00000000
        /*0010*/ 	.short	0x0002
        /*0012*/ 	.short	0x0010
        /*0014*/ 	.byte	0x00, 0xf0, 0x11, 0x00


	//----- nvinfo : EIATTR_KPARAM_INFO
	.align		4
.L_15:
        /*0018*/ 	.byte	0x04, 0x17
        /*001a*/ 	.short	(.L_17 - .L_16)
.L_16:
        /*001c*/ 	.word	0x00000000
        /*0020*/ 	.short	0x0001
        /*0022*/ 	.short	0x0008
        /*0024*/ 	.byte	0x00, 0xf5, 0x21, 0x00


	//----- nvinfo : EIATTR_KPARAM_INFO
	.align		4
.L_17:
        /*0028*/ 	.byte	0x04, 0x17
        /*002a*/ 	.short	(.L_19 - .L_18)
.L_18:
        /*002c*/ 	.word	0x00000000
        /*0030*/ 	.short	0x0000
        /*0032*/ 	.short	0x0000
        /*0034*/ 	.byte	0x00, 0xf5, 0x21, 0x00


	//----- nvinfo : EIATTR_SPARSE_MMA_MASK
	.align		4
.L_19:
        /*0038*/ 	.byte	0x03, 0x50
        /*003a*/ 	.short	0x0000


	//----- nvinfo : EIATTR_MAXREG_COUNT
	.align		4
        /*003c*/ 	.byte	0x03, 0x1b
        /*003e*/ 	.short	0x00ff


	//----- nvinfo : EIATTR_MERCURY_ISA_VERSION
	.align		4
        /*0040*/ 	.byte	0x03, 0x5f
        /*0042*/ 	.short	0x0101


	//----- nvinfo : EIATTR_VRC_CTA_INIT_COUNT
	.align		4
        /*0044*/ 	.byte	0x02, 0x4a
	.zero		1
	.zero		1


	//----- nvinfo : EIATTR_EXIT_INSTR_OFFSETS
	.align		4
        /*0048*/ 	.byte	0x04, 0x1c
        /*004a*/ 	.short	(.L_21 - .L_20)


	//   ....[0]....
.L_20:
        /*004c*/ 	.word	0x000000f0


	//----- nvinfo : EIATTR_CBANK_PARAM_SIZE
	.align		4
.L_21:
        /*0050*/ 	.byte	0x03, 0x19
        /*0052*/ 	.short	0x0014


	//----- nvinfo : EIATTR_PARAM_CBANK
	.align		4
        /*0054*/ 	.byte	0x04, 0x0a
        /*0056*/ 	.short	(.L_23 - .L_22)
	.align		4
.L_22:
        /*0058*/ 	.word	index@(.nv.constant0._Z5saxpyPfS_f)
        /*005c*/ 	.short	0x0380
        /*005e*/ 	.short	0x0014


	//----- nvinfo : EIATTR_SW_WAR
	.align		4
.L_23:
        /*0060*/ 	.byte	0x04, 0x36
        /*0062*/ 	.short	(.L_25 - .L_24)
.L_24:
        /*0064*/ 	.word	0x00000008
.L_25:


//--------------------- .nv.info._Z9transposePfS_ --------------------------
	.section	.nv.info._Z9transposePfS_,"",@"SHT_CUDA_INFO"
	.sectionflags	@""
	.align	4


	//----- nvinfo : EIATTR_CUDA_API_VERSION
	.align		4
        /*0000*/ 	.byte	0x04, 0x37
        /*0002*/ 	.short	(.L_27 - .L_26)
.L_26:
        /*0004*/ 	.word	0x00000082


	//----- nvinfo : EIATTR_KPARAM_INFO
	.align		4
.L_27:
        /*0008*/ 	.byte	0x04, 0x17
        /*000a*/ 	.short	(.L_29 - .L_28)
.L_28:
        /*000c*/ 	.word	0x00000000
        /*0010*/ 	.short	0x0001
        /*0012*/ 	.short	0x0008
        /*0014*/ 	.byte	0x00, 0xf5, 0x21, 0x00


	//----- nvinfo : EIATTR_KPARAM_INFO
	.align		4
.L_29:
        /*0018*/ 	.byte	0x04, 0x17
        /*001a*/ 	.short	(.L_31 - .L_30)
.L_30:
        /*001c*/ 	.word	0x00000000
        /*0020*/ 	.short	0x0000
        /*0022*/ 	.short	0x0000
        /*0024*/ 	.byte	0x00, 0xf5, 0x21, 0x00


	//----- nvinfo : EIATTR_SPARSE_MMA_MASK
	.align		4
.L_31:
        /*0028*/ 	.byte	0x03, 0x50
        /*002a*/ 	.short	0x0000


	//----- nvinfo : EIATTR_MAXREG_COUNT
	.align		4
        /*002c*/ 	.byte	0x03, 0x1b
        /*002e*/ 	.short	0x00ff


	//----- nvinfo : EIATTR_MERCURY_ISA_VERSION
	.align		4
        /*0030*/ 	.byte	0x03, 0x5f
        /*0032*/ 	.short	0x0101


	//----- nvinfo : EIATTR_VRC_CTA_INIT_COUNT
	.align		4
        /*0034*/ 	.byte	0x02, 0x4a
	.zero		1
	.zero		1


	//----- nvinfo : EIATTR_EXIT_INSTR_OFFSETS
	.align		4
        /*0038*/ 	.byte	0x04, 0x1c
        /*003a*/ 	.short	(.L_33 - .L_32)


	//   ....[0]....
.L_32:
        /*003c*/ 	.word	0x00000170


	//----- nvinfo : EIATTR_CBANK_PARAM_SIZE
	.align		4
.L_33:
        /*0040*/ 	.byte	0x03, 0x19
        /*0042*/ 	.short	0x0010


	//----- nvinfo : EIATTR_PARAM_CBANK
	.align		4
        /*0044*/ 	.byte	0x04, 0x0a
        /*0046*/ 	.short	(.L_35 - .L_34)
	.align		4
.L_34:
        /*0048*/ 	.word	index@(.nv.constant0._Z9transposePfS_)
        /*004c*/ 	.short	0x0380
        /*004e*/ 	.short	0x0010


	//----- nvinfo : EIATTR_SW_WAR
	.align		4
.L_35:
        /*0050*/ 	.byte	0x04, 0x36
        /*0052*/ 	.short	(.L_37 - .L_36)
.L_36:
        /*0054*/ 	.word	0x00000008
.L_37:


//--------------------- .nv.callgraph             --------------------------
	.section	.nv.callgraph,"",@"SHT_CUDA_CALLGRAPH"
	.align	4
	.sectionentsize	8
	.align		4
        /*0000*/ 	.word	0x00000000
	.align		4
        /*0004*/ 	.word	0xffffffff
	.align		4
        /*0008*/ 	.word	0x00000000
	.align		4
        /*000c*/ 	.word	0xfffffffe
	.align		4
        /*0010*/ 	.word	0x00000000
	.align		4
        /*0014*/ 	.word	0xfffffffd
	.align		4
        /*0018*/ 	.word	0x00000000
	.align		4
        /*001c*/ 	.word	0xfffffffc


//--------------------- .text._Z5saxpyPfS_f       --------------------------
	.section	.text._Z5saxpyPfS_f,"ax",@progbits
	.align	128
        .global         _Z5saxpyPfS_f
        .type           _Z5saxpyPfS_f,@function
        .size           _Z5saxpyPfS_f,(.L_x_2 - _Z5saxpyPfS_f)
        .other          _Z5saxpyPfS_f,@"STO_CUDA_ENTRY STV_DEFAULT"
_Z5saxpyPfS_f:
.text._Z5saxpyPfS_f:
[----:B------:R-:W-:Y:S01]  /*0000*/  LDC R1, c[0x0][0x37c] ;  /* 0x0000df00ff017b82 */ /* 0x000fe20000000800 */
[----:B------:R-:W0:Y:S07]  /*0010*/  S2R R0, SR_TID.X ;  /* 0x0000000000007919 */ /* 0x000e2e0000002100 */
[----:B------:R-:W0:Y:S01]  /*0020*/  S2UR UR6, SR_CTAID.X ;  /* 0x00000000000679c3 */ /* 0x000e220000002500 */
[----:B------:R-:W1:Y:S07]  /*0030*/  LDCU.64 UR4, c[0x0][0x358] ;  /* 0x00006b00ff0477ac */ /* 0x000e6e0008000a00 */
[----:B------:R-:W0:Y:S08]  /*0040*/  LDC R7, c[0x0][0x360] ;  /* 0x0000d800ff077b82 */ /* 0x000e300000000800 */
[----:B------:R-:W2:Y:S08]  /*0050*/  LDC.64 R4, c[0x0][0x388] ;  /* 0x0000e200ff047b82 */ /* 0x000eb00000000a00 */
[----:B------:R-:W3:Y:S01]  /*0060*/  LDC.64 R2, c[0x0][0x380] ;  /* 0x0000e000ff027b82 */ /* 0x000ee20000000a00 */
[----:B0-----:R-:W-:Y:S01]  /*0070*/  IMAD R7, R7, UR6, R0 ;  /* 0x0000000607077c24 */ /* 0x001fe2000f8e0200 */
[----:B------:R-:W0:Y:S03]  /*0080*/  LDCU UR6, c[0x0][0x390] ;  /* 0x00007200ff0677ac */ /* 0x000e260008000800 */
[----:B--2---:R-:W-:-:S06]  /*0090*/  IMAD.WIDE.U32 R4, R7, 0x4, R4 ;  /* 0x0000000407047825 */ /* 0x004fcc00078e0004 */
[----:B-1----:R-:W0:Y:S01]  /*00a0*/  LDG.E R5, desc[UR4][R4.64] ;  /* 0x0000000404057981 */ /* 0x002e22000c1e1900 */
[----:B---3--:R-:W-:-:S05]  /*00b0*/  IMAD.WIDE.U32 R2, R7, 0x4, R2 ;  /* 0x0000000407027825 */ /* 0x008fca00078e0002 */
[----:B------:R-:W0:Y:S02]  /*00c0*/  LDG.E R0, desc[UR4][R2.64] ;  /* 0x0000000402007981 */ /* 0x000e24000c1e1900 */
[----:B0-----:R-:W-:-:S05]  /*00d0*/  FFMA R7, R0, UR6, R5 ;  /* 0x0000000600077c23 */ /* 0x001fca0008000005 */
[----:B------:R-:W-:Y:S01]  /*00e0*/  STG.E desc[UR4][R2.64], R7 ;  /* 0x0000000702007986 */ /* 0x000fe2000c101904 */
[----:B------:R-:W-:Y:S05]  /*00f0*/  EXIT ;  /* 0x000000000000794d */ /* 0x000fea0003800000 */
.L_x_0:
[----:B------:R-:W-:-:S00]  /*0100*/  BRA `(.L_x_0) ;  /* 0xfffffffc00fc7947 */ /* 0x000fc0000383ffff */
[----:B------:R-:W-:-:S00]  /*0110*/  NOP ;  /* 0x0000000000007918 */ /* 0x000fc00000000000 */
        /* <DEDUP_REMOVED lines=14> */
.L_x_2:


//--------------------- .text._Z9transposePfS_    --------------------------
	.section	.text._Z9transposePfS_,"ax",@progbits
	.align	128
        .global         _Z9transposePfS_
        .type           _Z9transposePfS_,@function
        .size           _Z9transposePfS_,(.L_x_3 - _Z9transposePfS_)
        .other          _Z9transposePfS_,@"STO_CUDA_ENTRY STV_DEFAULT"
_Z9transposePfS_:
.text._Z9transposePfS_:
[----:B------:R-:W-:Y:S01]  /*0000*/  LDC R1, c[0x0][0x37c] ;  /* 0x0000df00ff017b82 */ /* 0x000fe20000000800 */
[----:B------:R-:W0:Y:S07]  /*0010*/  S2R R5, SR_TID.Y ;  /* 0x0000000000057919 */ /* 0x000e2e0000002200 */
[----:B------:R-:W1:Y:S01]  /*0020*/  LDC R9, c[0x0][0x360] ;  /* 0x0000d800ff097b82 */ /* 0x000e620000000800 */
[----:B------:R-:W2:Y:S01]  /*0030*/  LDCU.128 UR8, c[0x0][0x380] ;  /* 0x00007000ff0877ac */ /* 0x000ea20008000c00 */
[----:B------:R-:W1:Y:S06]  /*0040*/  S2R R2, SR_TID.X ;  /* 0x0000000000027919 */ /* 0x000e6c0000002100 */
[----:B------:R-:W0:Y:S08]  /*0050*/  S2UR UR5, SR_CTAID.Y ;  /* 0x00000000000579c3 */ /* 0x000e300000002600 */
[----:B------:R-:W0:Y:S01]  /*0060*/  LDC R4, c[0x0][0x364] ;  /* 0x0000d900ff047b82 */ /* 0x000e220000000800 */
[----:B------:R-:W3:Y:S07]  /*0070*/  LDCU UR6, c[0x0][0x370] ;  /* 0x00006e00ff0677ac */ /* 0x000eee0008000800 */
[----:B------:R-:W1:Y:S01]  /*0080*/  S2UR UR4, SR_CTAID.X ;  /* 0x00000000000479c3 */ /* 0x000e620000002500 */
[----:B0-----:R-:W-:-:S02]  /*0090*/  IMAD R4, R4, UR5, R5 ;  /* 0x0000000504047c24 */ /* 0x001fc4000f8e0205 */
[----:B------:R-:W-:Y:S02]  /*00a0*/  HFMA2 R5, -RZ, RZ, 0, 0 ;  /* 0x00000000ff057431 */ /* 0x000fe400000001ff */
[C---:B-1----:R-:W-:Y:S01]  /*00b0*/  IMAD R2, R9.reuse, UR4, R2 ;  /* 0x0000000409027c24 */ /* 0x042fe2000f8e0202 */
[----:B------:R-:W0:Y:S01]  /*00c0*/  LDCU.64 UR4, c[0x0][0x358] ;  /* 0x00006b00ff0477ac */ /* 0x000e220008000a00 */
[----:B---3--:R-:W-:-:S04]  /*00d0*/  IMAD R9, R9, UR6, RZ ;  /* 0x0000000609097c24 */ /* 0x008fc8000f8e02ff */
[----:B------:R-:W-:-:S03]  /*00e0*/  IMAD.WIDE.U32 R10, R2, R9, R4 ;  /* 0x00000009020a7225 */ /* 0x000fc600078e0004 */
[----:B--2---:R-:W-:-:S04]  /*00f0*/  LEA R6, P0, R10, UR8, 0x2 ;  /* 0x000000080a067c11 */ /* 0x004fc8000f8010ff */
[----:B------:R-:W-:-:S06]  /*0100*/  LEA.HI.X R7, R10, UR9, R11, 0x2, P0 ;  /* 0x000000090a077c11 */ /* 0x000fcc00080f140b */
[----:B0-----:R-:W2:Y:S01]  /*0110*/  LDG.E R7, desc[UR4][R6.64] ;  /* 0x0000000406077981 */ /* 0x001ea2000c1e1900 */
[----:B------:R-:W-:-:S03]  /*0120*/  MOV R3, RZ ;  /* 0x000000ff00037202 */ /* 0x000fc60000000f00 */
[----:B------:R-:W-:-:S03]  /*0130*/  IMAD.WIDE.U32 R2, R4, R9, R2 ;  /* 0x0000000904027225 */ /* 0x000fc600078e0002 */
[----:B------:R-:W-:-:S04]  /*0140*/  LEA R4, P0, R2, UR10, 0x2 ;  /* 0x0000000a02047c11 */ /* 0x000fc8000f8010ff */
[----:B------:R-:W-:-:S05]  /*0150*/  LEA.HI.X R5, R2, UR11, R3, 0x2, P0 ;  /* 0x0000000b02057c11 */ /* 0x000fca00080f1403 */
[----:B--2---:R-:W-:Y:S01]  /*0160*/  STG.E desc[UR4][R4.64], R7 ;  /* 0x0000000704007986 */ /* 0x004fe2000c101904 */
[----:B------:R-:W-:Y:S05]  /*0170*/  EXIT ;  /* 0x000000000000794d */ /* 0x000fea0003800000 */
.L_x_1:
        /* <DEDUP_REMOVED lines=16> */
.L_x_3:


//--------------------- .nv.shared.reserved.0     --------------------------
	.section	.nv.shared.reserved.0,"aw",@nobits
	.weak		__nv_reservedSMEM_offset_0_alias
	.size		__nv_reservedSMEM_offset_0_alias, 0, 64
	.other		__nv_reservedSMEM_offset_0_alias,@"STO_CUDA_RESERVED_SHARED STV_DEFAULT"
__nv_reservedSMEM_offset_0_alias:
	.zero		0
	.zero		64


//--------------------- .nv.constant0._Z5saxpyPfS_f --------------------------
	.section	.nv.constant0._Z5saxpyPfS_f,"a",@progbits
	.sectionflags	@""
	.align	4
.nv.constant0._Z5saxpyPfS_f:
	.zero		916


//--------------------- .nv.constant0._Z9transposePfS_ --------------------------
	.section	.nv.constant0._Z9transposePfS_,"a",@progbits
	.sectionflags	@""
	.align	4
.nv.constant0._Z9transposePfS_:
	.zero		912


//--------------------- SYMBOLS --------------------------

	.type		.nv.reservedSmem.offset0,@object
	.size		.nv.reservedSmem.offset0,0x4
